//
// Generated by NVIDIA NVVM Compiler
//
// Compiler Build ID: CL-36424714
// Cuda compilation tools, release 13.0, V13.0.88
// Based on NVVM 20.0.0
//

.version 9.0
.target sm_100
.address_size 64

	// .globl	_Z12vecAddKernelPfS_S_i

.visible .entry _Z12vecAddKernelPfS_S_i(
	.param .u64 .ptr .align 1 _Z12vecAddKernelPfS_S_i_param_0,
	.param .u64 .ptr .align 1 _Z12vecAddKernelPfS_S_i_param_1,
	.param .u64 .ptr .align 1 _Z12vecAddKernelPfS_S_i_param_2,
	.param .u32 _Z12vecAddKernelPfS_S_i_param_3
)
{
	.reg .pred 	%p<2>;
	.reg .b32 	%r<6>;
	.reg .b32 	%f<4>;
	.reg .b64 	%rd<11>;

	ld.param.u64 	%rd1, [_Z12vecAddKernelPfS_S_i_param_0];
	ld.param.u64 	%rd2, [_Z12vecAddKernelPfS_S_i_param_1];
	ld.param.u64 	%rd3, [_Z12vecAddKernelPfS_S_i_param_2];
	ld.param.u32 	%r2, [_Z12vecAddKernelPfS_S_i_param_3];
	mov.u32 	%r3, %tid.x;
	mov.u32 	%r4, %ntid.x;
	mov.u32 	%r5, %ctaid.x;
	mad.lo.s32 	%r1, %r4, %r5, %r3;
	setp.ge.s32 	%p1, %r1, %r2;
	@%p1 bra 	$L__BB0_2;
	cvta.to.global.u64 	%rd4, %rd1;
	cvta.to.global.u64 	%rd5, %rd2;
	cvta.to.global.u64 	%rd6, %rd3;
	mul.wide.s32 	%rd7, %r1, 4;
	add.s64 	%rd8, %rd4, %rd7;
	ld.global.f32 	%f1, [%rd8];
	add.s64 	%rd9, %rd5, %rd7;
	ld.global.f32 	%f2, [%rd9];
	add.f32 	%f3, %f1, %f2;
	add.s64 	%rd10, %rd6, %rd7;
	st.global.f32 	[%rd10], %f3;
$L__BB0_2:
	ret;

}
	// .globl	_Z16image2grayKernelPfS_ii
.visible .entry _Z16image2grayKernelPfS_ii(
	.param .u64 .ptr .align 1 _Z16image2grayKernelPfS_ii_param_0,
	.param .u64 .ptr .align 1 _Z16image2grayKernelPfS_ii_param_1,
	.param .u32 _Z16image2grayKernelPfS_ii_param_2,
	.param .u32 _Z16image2grayKernelPfS_ii_param_3
)
{
	.reg .pred 	%p<4>;
	.reg .b16 	%rs<7>;
	.reg .b32 	%r<18>;
	.reg .b32 	%f<10>;
	.reg .b64 	%rd<9>;

	ld.param.u64 	%rd1, [_Z16image2grayKernelPfS_ii_param_0];
	ld.param.u64 	%rd2, [_Z16image2grayKernelPfS_ii_param_1];
	ld.param.u32 	%r4, [_Z16image2grayKernelPfS_ii_param_2];
	ld.param.u32 	%r3, [_Z16image2grayKernelPfS_ii_param_3];
	mov.u32 	%r6, %ctaid.x;
	mov.u32 	%r7, %ntid.x;
	mov.u32 	%r8, %tid.x;
	mad.lo.s32 	%r1, %r6, %r7, %r8;
	mov.u32 	%r9, %ctaid.y;
	mov.u32 	%r10, %ntid.y;
	mov.u32 	%r11, %tid.y;
	mad.lo.s32 	%r12, %r9, %r10, %r11;
	setp.ge.s32 	%p1, %r1, %r3;
	setp.ge.s32 	%p2, %r12, %r4;
	or.pred  	%p3, %p1, %p2;
	@%p3 bra 	$L__BB1_2;
	cvta.to.global.u64 	%rd3, %rd1;
	cvta.to.global.u64 	%rd4, %rd2;
	mad.lo.s32 	%r13, %r3, %r12, %r1;
	mul.lo.s32 	%r14, %r13, 3;
	mul.wide.s32 	%rd5, %r14, 4;
	add.s64 	%rd6, %rd3, %rd5;
	ld.global.f32 	%f1, [%rd6];
	cvt.rzi.u32.f32 	%r15, %f1;
	cvt.u16.u32 	%rs1, %r15;
	and.b16  	%rs2, %rs1, 255;
	ld.global.f32 	%f2, [%rd6+4];
	cvt.rzi.u32.f32 	%r16, %f2;
	cvt.u16.u32 	%rs3, %r16;
	and.b16  	%rs4, %rs3, 255;
	ld.global.f32 	%f3, [%rd6+8];
	cvt.rzi.u32.f32 	%r17, %f3;
	cvt.u16.u32 	%rs5, %r17;
	and.b16  	%rs6, %rs5, 255;
	cvt.rn.f32.u16 	%f4, %rs2;
	cvt.rn.f32.u16 	%f5, %rs4;
	mul.f32 	%f6, %f5, 0f3F1645A2;
	fma.rn.f32 	%f7, %f4, 0f3E1374BC, %f6;
	cvt.rn.f32.u16 	%f8, %rs6;
	fma.rn.f32 	%f9, %f8, 0f3E991687, %f7;
	mul.wide.s32 	%rd7, %r13, 4;
	add.s64 	%rd8, %rd4, %rd7;
	st.global.f32 	[%rd8], %f9;
$L__BB1_2:
	ret;

}


// ===== COMPILED SASS (sm_100) =====

	.target	sm_100

	.elftype	@"ET_EXEC"


//--------------------- .note.nv.tkinfo           --------------------------
	.section	.note.nv.tkinfo,"",@"SHT_NOTE"
	.sectionflags	@"SHF_NOTE_NV_TKINFO"
	.tkinfo
        /*0018*/ 	.word	0x00000002
        /*0030*/ 	.string	""
        /*0030*/ 	.string	"ptxas"
        /*0030*/ 	.string	"Cuda compilation tools, release 13.0, V13.0.88"
        /*0030*/ 	.string	"Build cuda_13.0.r13.0/compiler.36424714_0"
        /*0030*/ 	.string	"-arch sm_100 -m 64 "



//--------------------- .note.nv.cuinfo           --------------------------
	.section	.note.nv.cuinfo,"",@"SHT_NOTE"
	.sectionflags	@"SHF_NOTE_NV_CUINFO"
        /*0018*/ 	.short	0x0002
        /*001a*/ 	.short	0x0064
        /*001c*/ 	.short	0x0082
	.zero		2


//--------------------- .nv.info                  --------------------------
	.section	.nv.info,"",@"SHT_CUDA_INFO"
	.align	4


	//----- nvinfo : EIATTR_REGCOUNT
	.align		4
        /*0000*/ 	.byte	0x04, 0x2f
        /*0002*/ 	.short	(.L_1 - .L_0)
	.align		4
.L_0:
        /*0004*/ 	.word	index@(_Z12vecAddKernelPfS_S_i)
        /*0008*/ 	.word	0x0000000c


	//----- nvinfo : EIATTR_FRAME_SIZE
	.align		4
.L_1:
        /*000c*/ 	.byte	0x04, 0x11
        /*000e*/ 	.short	(.L_3 - .L_2)
	.align		4
.L_2:
        /*0010*/ 	.word	index@(_Z12vecAddKernelPfS_S_i)
        /*0014*/ 	.word	0x00000000


	//----- nvinfo : EIATTR_REGCOUNT
	.align		4
.L_3:
        /*0018*/ 	.byte	0x04, 0x2f
        /*001a*/ 	.short	(.L_5 - .L_4)
	.align		4
.L_4:
        /*001c*/ 	.word	index@(_Z16image2grayKernelPfS_ii)
        /*0020*/ 	.word	0x0000000e


	//----- nvinfo : EIATTR_FRAME_SIZE
	.align		4
.L_5:
        /*0024*/ 	.byte	0x04, 0x11
        /*0026*/ 	.short	(.L_7 - .L_6)
	.align		4
.L_6:
        /*0028*/ 	.word	index@(_Z16image2grayKernelPfS_ii)
        /*002c*/ 	.word	0x00000000


	//----- nvinfo : EIATTR_MIN_STACK_SIZE
	.align		4
.L_7:
        /*0030*/ 	.byte	0x04, 0x12
        /*0032*/ 	.short	(.L_9 - .L_8)
	.align		4
.L_8:
        /*0034*/ 	.word	index@(_Z16image2grayKernelPfS_ii)
        /*0038*/ 	.word	0x00000000


	//----- nvinfo : EIATTR_MIN_STACK_SIZE
	.align		4
.L_9:
        /*003c*/ 	.byte	0x04, 0x12
        /*003e*/ 	.short	(.L_11 - .L_10)
	.align		4
.L_10:
        /*0040*/ 	.word	index@(_Z12vecAddKernelPfS_S_i)
        /*0044*/ 	.word	0x00000000
.L_11:


//--------------------- .nv.compat                --------------------------
	.section	.nv.compat,"",@"SHT_CUDA_COMPAT_INFO"
	.align	4
        /*0000*/ 	.byte	0x02, 0x09, 0x00, 0x00, 0x02, 0x02, 0x01, 0x00, 0x02, 0x05, 0x05, 0x00, 0x03, 0x07, 0x01, 0x01
        /*0010*/ 	.byte	0x02, 0x03, 0x00, 0x00, 0x02, 0x06, 0x01, 0x00, 0x04, 0x0b, 0x08, 0x00, 0x09, 0x00, 0x00, 0x00
        /*0020*/ 	.byte	0x00, 0x00, 0x00, 0x00


//--------------------- .nv.info._Z16image2grayKernelPfS_ii --------------------------
	.section	.nv.info._Z16image2grayKernelPfS_ii,"",@"SHT_CUDA_INFO"
	.sectionflags	@""
	.align	4


	//----- nvinfo : EIATTR_CUDA_API_VERSION
	.align		4
        /*0000*/ 	.byte	0x04, 0x37
        /*0002*/ 	.short	(.L_13 - .L_12)
.L_12:
        /*0004*/ 	.word	0x00000082


	//----- nvinfo : EIATTR_KPARAM_INFO
	.align		4
.L_13:
        /*0008*/ 	.byte	0x04, 0x17
        /*000a*/ 	.short	(.L_15 - .L_14)
.L_14:
        /*000c*/ 	.word	0x00000000
        /*0010*/ 	.short	0x0003
        /*0012*/ 	.short	0x0014
        /*0014*/ 	.byte	0x00, 0xf0, 0x11, 0x00


	//----- nvinfo : EIATTR_KPARAM_INFO
	.align		4
.L_15:
        /*0018*/ 	.byte	0x04, 0x17
        /*001a*/ 	.short	(.L_17 - .L_16)
.L_16:
        /*001c*/ 	.word	0x00000000
        /*0020*/ 	.short	0x0002
        /*0022*/ 	.short	0x0010
        /*0024*/ 	.byte	0x00, 0xf0, 0x11, 0x00


	//----- nvinfo : EIATTR_KPARAM_INFO
	.align		4
.L_17:
        /*0028*/ 	.byte	0x04, 0x17
        /*002a*/ 	.short	(.L_19 - .L_18)
.L_18:
        /*002c*/ 	.word	0x00000000
        /*0030*/ 	.short	0x0001
        /*0032*/ 	.short	0x0008
        /*0034*/ 	.byte	0x00, 0xf5, 0x21, 0x00


	//----- nvinfo : EIATTR_KPARAM_INFO
	.align		4
.L_19:
        /*0038*/ 	.byte	0x04, 0x17
        /*003a*/ 	.short	(.L_21 - .L_20)
.L_20:
        /*003c*/ 	.word	0x00000000
        /*0040*/ 	.short	0x0000
        /*0042*/ 	.short	0x0000
        /*0044*/ 	.byte	0x00, 0xf5, 0x21, 0x00


	//----- nvinfo : EIATTR_SPARSE_MMA_MASK
	.align		4
.L_21:
        /*0048*/ 	.byte	0x03, 0x50
        /*004a*/ 	.short	0x0000


	//----- nvinfo : EIATTR_MAXREG_COUNT
	.align		4
        /*004c*/ 	.byte	0x03, 0x1b
        /*004e*/ 	.short	0x00ff


	//----- nvinfo : EIATTR_MERCURY_ISA_VERSION
	.align		4
        /*0050*/ 	.byte	0x03, 0x5f
        /*0052*/ 	.short	0x0101


	//----- nvinfo : EIATTR_VRC_CTA_INIT_COUNT
	.align		4
        /*0054*/ 	.byte	0x02, 0x4a
	.zero		1
	.zero		1


	//----- nvinfo : EIATTR_EXIT_INSTR_OFFSETS
	.align		4
        /*0058*/ 	.byte	0x04, 0x1c
        /*005a*/ 	.short	(.L_23 - .L_22)


	//   ....[0]....
.L_22:
        /*005c*/ 	.word	0x000000c0


	//   ....[1]....
        /*0060*/ 	.word	0x00000240


	//----- nvinfo : EIATTR_CBANK_PARAM_SIZE
	.align		4
.L_23:
        /*0064*/ 	.byte	0x03, 0x19
        /*0066*/ 	.short	0x0018


	//----- nvinfo : EIATTR_PARAM_CBANK
	.align		4
        /*0068*/ 	.byte	0x04, 0x0a
        /*006a*/ 	.short	(.L_25 - .L_24)
	.align		4
.L_24:
        /*006c*/ 	.word	index@(.nv.constant0._Z16image2grayKernelPfS_ii)
        /*0070*/ 	.short	0x0380
        /*0072*/ 	.short	0x0018


	//----- nvinfo : EIATTR_SW_WAR
	.align		4
.L_25:
        /*0074*/ 	.byte	0x04, 0x36
        /*0076*/ 	.short	(.L_27 - .L_26)
.L_26:
        /*0078*/ 	.word	0x00000008
.L_27:


//--------------------- .nv.info._Z12vecAddKernelPfS_S_i --------------------------
	.section	.nv.info._Z12vecAddKernelPfS_S_i,"",@"SHT_CUDA_INFO"
	.sectionflags	@""
	.align	4


	//----- nvinfo : EIATTR_CUDA_API_VERSION
	.align		4
        /*0000*/ 	.byte	0x04, 0x37
        /*0002*/ 	.short	(.L_29 - .L_28)
.L_28:
        /*0004*/ 	.word	0x00000082


	//----- nvinfo : EIATTR_KPARAM_INFO
	.align		4
.L_29:
        /*0008*/ 	.byte	0x04, 0x17
        /*000a*/ 	.short	(.L_31 - .L_30)
.L_30:
        /*000c*/ 	.word	0x00000000
        /*0010*/ 	.short	0x0003
        /*0012*/ 	.short	0x0018
        /*0014*/ 	.byte	0x00, 0xf0, 0x11, 0x00


	//----- nvinfo : EIATTR_KPARAM_INFO
	.align		4
.L_31:
        /*0018*/ 	.byte	0x04, 0x17
        /*001a*/ 	.short	(.L_33 - .L_32)
.L_32:
        /*001c*/ 	.word	0x00000000
        /*0020*/ 	.short	0x0002
        /*0022*/ 	.short	0x0010
        /*0024*/ 	.byte	0x00, 0xf5, 0x21, 0x00


	//----- nvinfo : EIATTR_KPARAM_INFO
	.align		4
.L_33:
        /*0028*/ 	.byte	0x04, 0x17
        /*002a*/ 	.short	(.L_35 - .L_34)
.L_34:
        /*002c*/ 	.word	0x00000000
        /*0030*/ 	.short	0x0001
        /*0032*/ 	.short	0x0008
        /*0034*/ 	.byte	0x00, 0xf5, 0x21, 0x00


	//----- nvinfo : EIATTR_KPARAM_INFO
	.align		4
.L_35:
        /*0038*/ 	.byte	0x04, 0x17
        /*003a*/ 	.short	(.L_37 - .L_36)
.L_36:
        /*003c*/ 	.word	0x00000000
        /*0040*/ 	.short	0x0000
        /*0042*/ 	.short	0x0000
        /*0044*/ 	.byte	0x00, 0xf5, 0x21, 0x00


	//----- nvinfo : EIATTR_SPARSE_MMA_MASK
	.align		4
.L_37:
        /*0048*/ 	.byte	0x03, 0x50
        /*004a*/ 	.short	0x0000


	//----- nvinfo : EIATTR_MAXREG_COUNT
	.align		4
        /*004c*/ 	.byte	0x03, 0x1b
        /*004e*/ 	.short	0x00ff


	//----- nvinfo : EIATTR_MERCURY_ISA_VERSION
	.align		4
        /*0050*/ 	.byte	0x03, 0x5f
        /*0052*/ 	.short	0x0101


	//----- nvinfo : EIATTR_VRC_CTA_INIT_COUNT
	.align		4
        /*0054*/ 	.byte	0x02, 0x4a
	.zero		1
	.zero		1


	//----- nvinfo : EIATTR_EXIT_INSTR_OFFSETS
	.align		4
        /*0058*/ 	.byte	0x04, 0x1c
        /*005a*/ 	.short	(.L_39 - .L_38)


	//   ....[0]....
.L_38:
        /*005c*/ 	.word	0x00000070


	//   ....[1]....
        /*0060*/ 	.word	0x00000130


	//----- nvinfo : EIATTR_CBANK_PARAM_SIZE
	.align		4
.L_39:
        /*0064*/ 	.byte	0x03, 0x19
        /*0066*/ 	.short	0x001c


	//----- nvinfo : EIATTR_PARAM_CBANK
	.align		4
        /*0068*/ 	.byte	0x04, 0x0a
        /*006a*/ 	.short	(.L_41 - .L_40)
	.align		4
.L_40:
        /*006c*/ 	.word	index@(.nv.constant0._Z12vecAddKernelPfS_S_i)
        /*0070*/ 	.short	0x0380
        /*0072*/ 	.short	0x001c


	//----- nvinfo : EIATTR_SW_WAR
	.align		4
.L_41:
        /*0074*/ 	.byte	0x04, 0x36
        /*0076*/ 	.short	(.L_43 - .L_42)
.L_42:
        /*0078*/ 	.word	0x00000008
.L_43:


//--------------------- .nv.callgraph             --------------------------
	.section	.nv.callgraph,"",@"SHT_CUDA_CALLGRAPH"
	.align	4
	.sectionentsize	8
	.align		4
        /*0000*/ 	.word	0x00000000
	.align		4
        /*0004*/ 	.word	0xffffffff
	.align		4
        /*0008*/ 	.word	0x00000000
	.align		4
        /*000c*/ 	.word	0xfffffffe
	.align		4
        /*0010*/ 	.word	0x00000000
	.align		4
        /*0014*/ 	.word	0xfffffffd
	.align		4
        /*0018*/ 	.word	0x00000000
	.align		4
        /*001c*/ 	.word	0xfffffffc


//--------------------- .text._Z16image2grayKernelPfS_ii --------------------------
	.section	.text._Z16image2grayKernelPfS_ii,"ax",@progbits
	.align	128
        .global         _Z16image2grayKernelPfS_ii
        .type           _Z16image2grayKernelPfS_ii,@function
        .size           _Z16image2grayKernelPfS_ii,(.L_x_2 - _Z16image2grayKernelPfS_ii)
        .other          _Z16image2grayKernelPfS_ii,@"STO_CUDA_ENTRY STV_DEFAULT"
_Z16image2grayKernelPfS_ii:
.text._Z16image2grayKernelPfS_ii:
[----:B------:R-:W-:Y:S01]  /*0000*/  LDC R1, c[0x0][0x37c] ;  /* 0x0000df00ff017b82 */ /* 0x000fe20000000800 */
[----:B------:R-:W0:Y:S07]  /*0010*/  S2R R2, SR_TID.Y ;  /* 0x0000000000027919 */ /* 0x000e2e0000002200 */
[----:B------:R-:W1:Y:S01]  /*0020*/  LDC R0, c[0x0][0x360] ;  /* 0x0000d800ff007b82 */ /* 0x000e620000000800 */
[----:B------:R-:W2:Y:S01]  /*0030*/  LDCU.64 UR6, c[0x0][0x390] ;  /* 0x00007200ff0677ac */ /* 0x000ea20008000a00 */
[----:B------:R-:W1:Y:S06]  /*0040*/  S2R R3, SR_TID.X ;  /* 0x0000000000037919 */ /* 0x000e6c0000002100 */
[----:B------:R-:W0:Y:S08]  /*0050*/  S2UR UR5, SR_CTAID.Y ;  /* 0x00000000000579c3 */ /* 0x000e300000002600 */
[----:B------:R-:W0:Y:S08]  /*0060*/  LDC R5, c[0x0][0x364] ;  /* 0x0000d900ff057b82 */ /* 0x000e300000000800 */
[----:B------:R-:W1:Y:S01]  /*0070*/  S2UR UR4, SR_CTAID.X ;  /* 0x00000000000479c3 */ /* 0x000e620000002500 */
[----:B0-----:R-:W-:-:S05]  /*0080*/  IMAD R5, R5, UR5, R2 ;  /* 0x0000000505057c24 */ /* 0x001fca000f8e0202 */
[----:B--2---:R-:W-:Y:S01]  /*0090*/  ISETP.GE.AND P0, PT, R5, UR6, PT ;  /* 0x0000000605007c0c */ /* 0x004fe2000bf06270 */
[----:B-1----:R-:W-:-:S05]  /*00a0*/  IMAD R0, R0, UR4, R3 ;  /* 0x0000000400007c24 */ /* 0x002fca000f8e0203 */
[----:B------:R-:W-:-:S13]  /*00b0*/  ISETP.GE.OR P0, PT, R0, UR7, P0 ;  /* 0x0000000700007c0c */ /* 0x000fda0008706670 */
[----:B------:R-:W-:Y:S05]  /*00c0*/  @P0 EXIT ;  /* 0x000000000000094d */ /* 0x000fea0003800000 */
[----:B------:R-:W0:Y:S01]  /*00d0*/  LDC.64 R2, c[0x0][0x380] ;  /* 0x0000e000ff027b82 */ /* 0x000e220000000a00 */
[----:B------:R-:W1:Y:S01]  /*00e0*/  LDCU.64 UR4, c[0x0][0x358] ;  /* 0x00006b00ff0477ac */ /* 0x000e620008000a00 */
[----:B------:R-:W-:-:S05]  /*00f0*/  IMAD R7, R5, UR7, R0 ;  /* 0x0000000705077c24 */ /* 0x000fca000f8e0200 */
[----:B------:R-:W-:-:S05]  /*0100*/  LEA R5, R7, R7, 0x1 ;  /* 0x0000000707057211 */ /* 0x000fca00078e08ff */
[----:B0-----:R-:W-:Y:S02]  /*0110*/  IMAD.WIDE R2, R5, 0x4, R2 ;  /* 0x0000000405027825 */ /* 0x001fe400078e0202 */
[----:B------:R-:W0:Y:S03]  /*0120*/  LDC.64 R4, c[0x0][0x388] ;  /* 0x0000e200ff047b82 */ /* 0x000e260000000a00 */
[----:B-1----:R-:W2:Y:S04]  /*0130*/  LDG.E R8, desc[UR4][R2.64+0x4] ;  /* 0x0000040402087981 */ /* 0x002ea8000c1e1900 */
[----:B------:R-:W3:Y:S04]  /*0140*/  LDG.E R0, desc[UR4][R2.64] ;  /* 0x0000000402007981 */ /* 0x000ee8000c1e1900 */
[----:B------:R-:W4:Y:S01]  /*0150*/  LDG.E R10, desc[UR4][R2.64+0x8] ;  /* 0x00000804020a7981 */ /* 0x000f22000c1e1900 */
[----:B--2---:R-:W1:Y:S08]  /*0160*/  F2I.U32.TRUNC.NTZ R8, R8 ;  /* 0x0000000800087305 */ /* 0x004e70000020f000 */
[----:B---3--:R-:W2:Y:S08]  /*0170*/  F2I.U32.TRUNC.NTZ R0, R0 ;  /* 0x0000000000007305 */ /* 0x008eb0000020f000 */
[----:B----4-:R-:W3:Y:S01]  /*0180*/  F2I.U32.TRUNC.NTZ R10, R10 ;  /* 0x0000000a000a7305 */ /* 0x010ee2000020f000 */
[----:B-1----:R-:W-:-:S02]  /*0190*/  LOP3.LUT R9, R8, 0xff, RZ, 0xc0, !PT ;  /* 0x000000ff08097812 */ /* 0x002fc400078ec0ff */
[----:B--2---:R-:W-:-:S05]  /*01a0*/  LOP3.LUT R6, R0, 0xff, RZ, 0xc0, !PT ;  /* 0x000000ff00067812 */ /* 0x004fca00078ec0ff */
[----:B------:R-:W1:Y:S01]  /*01b0*/  I2F.U16 R9, R9 ;  /* 0x0000000900097306 */ /* 0x000e620000101000 */
[----:B---3--:R-:W-:-:S07]  /*01c0*/  LOP3.LUT R11, R10, 0xff, RZ, 0xc0, !PT ;  /* 0x000000ff0a0b7812 */ /* 0x008fce00078ec0ff */
[----:B------:R-:W2:Y:S08]  /*01d0*/  I2F.U16 R6, R6 ;  /* 0x0000000600067306 */ /* 0x000eb00000101000 */
[----:B------:R-:W3:Y:S01]  /*01e0*/  I2F.U16 R11, R11 ;  /* 0x0000000b000b7306 */ /* 0x000ee20000101000 */
[----:B-1----:R-:W-:-:S04]  /*01f0*/  FMUL R3, R9, 0.58700001239776611328 ;  /* 0x3f1645a209037820 */ /* 0x002fc80000400000 */
[----:B--2---:R-:W-:Y:S01]  /*0200*/  FFMA R0, R6, 0.14399999380111694336, R3 ;  /* 0x3e1374bc06007823 */ /* 0x004fe20000000003 */
[----:B0-----:R-:W-:-:S04]  /*0210*/  IMAD.WIDE R2, R7, 0x4, R4 ;  /* 0x0000000407027825 */ /* 0x001fc800078e0204 */
[----:B---3--:R-:W-:-:S05]  /*0220*/  FFMA R5, R11, 0.29899999499320983887, R0 ;  /* 0x3e9916870b057823 */ /* 0x008fca0000000000 */
[----:B------:R-:W-:Y:S01]  /*0230*/  STG.E desc[UR4][R2.64], R5 ;  /* 0x0000000502007986 */ /* 0x000fe2000c101904 */
[----:B------:R-:W-:Y:S05]  /*0240*/  EXIT ;  /* 0x000000000000794d */ /* 0x000fea0003800000 */
.L_x_0:
[----:B------:R-:W-:-:S00]  /*0250*/  BRA `(.L_x_0) ;  /* 0xfffffffc00fc7947 */ /* 0x000fc0000383ffff */
[----:B------:R-:W-:-:S00]  /*0260*/  NOP ;  /* 0x0000000000007918 */ /* 0x000fc00000000000 */
        /* <DEDUP_REMOVED lines=9> */
.L_x_2:


//--------------------- .text._Z12vecAddKernelPfS_S_i --------------------------
	.section	.text._Z12vecAddKernelPfS_S_i,"ax",@progbits
	.align	128
        .global         _Z12vecAddKernelPfS_S_i
        .type           _Z12vecAddKernelPfS_S_i,@function
        .size           _Z12vecAddKernelPfS_S_i,(.L_x_3 - _Z12vecAddKernelPfS_S_i)
        .other          _Z12vecAddKernelPfS_S_i,@"STO_CUDA_ENTRY STV_DEFAULT"
_Z12vecAddKernelPfS_S_i:
.text._Z12vecAddKernelPfS_S_i:
[----:B------:R-:W-:Y:S01]  /*0000*/  LDC R1, c[0x0][0x37c] ;  /* 0x0000df00ff017b82 */ /* 0x000fe20000000800 */
[----:B------:R-:W0:Y:S01]  /*0010*/  S2R R9, SR_TID.X ;  /* 0x0000000000097919 */ /* 0x000e220000002100 */
[----:B------:R-:W0:Y:S01]  /*0020*/  LDCU UR4, c[0x0][0x360] ;  /* 0x00006c00ff0477ac */ /* 0x000e220008000800 */
[----:B------:R-:W0:Y:S01]  /*0030*/  S2R R0, SR_CTAID.X ;  /* 0x0000000000007919 */ /* 0x000e220000002500 */
[----:B------:R-:W1:Y:S01]  /*0040*/  LDCU UR5, c[0x0][0x398] ;  /* 0x00007300ff0577ac */ /* 0x000e620008000800 */
[----:B0-----:R-:W-:-:S05]  /*0050*/  IMAD R9, R0, UR4, R9 ;  /* 0x0000000400097c24 */ /* 0x001fca000f8e0209 */
[----:B-1----:R-:W-:-:S13]  /*0060*/  ISETP.GE.AND P0, PT, R9, UR5, PT ;  /* 0x0000000509007c0c */ /* 0x002fda000bf06270 */
[----:B------:R-:W-:Y:S05]  /*0070*/  @P0 EXIT ;  /* 0x000000000000094d */ /* 0x000fea0003800000 */
[----:B------:R-:W0:Y:S01]  /*0080*/  LDC.64 R2, c[0x0][0x380] ;  /* 0x0000e000ff027b82 */ /* 0x000e220000000a00 */
[----:B------:R-:W1:Y:S07]  /*0090*/  LDCU.64 UR4, c[0x0][0x358] ;  /* 0x00006b00ff0477ac */ /* 0x000e6e0008000a00 */
[----:B------:R-:W2:Y:S08]  /*00a0*/  LDC.64 R4, c[0x0][0x388] ;  /* 0x0000e200ff047b82 */ /* 0x000eb00000000a00 */
[----:B------:R-:W3:Y:S01]  /*00b0*/  LDC.64 R6, c[0x0][0x390] ;  /* 0x0000e400ff067b82 */ /* 0x000ee20000000a00 */
[----:B0-----:R-:W-:-:S06]  /*00c0*/  IMAD.WIDE R2, R9, 0x4, R2 ;  /* 0x0000000409027825 */ /* 0x001fcc00078e0202 */
[----:B-1----:R-:W4:Y:S01]  /*00d0*/  LDG.E R2, desc[UR4][R2.64] ;  /* 0x0000000402027981 */ /* 0x002f22000c1e1900 */
[----:B--2---:R-:W-:-:S06]  /*00e0*/  IMAD.WIDE R4, R9, 0x4, R4 ;  /* 0x0000000409047825 */ /* 0x004fcc00078e0204 */
[----:B------:R-:W4:Y:S01]  /*00f0*/  LDG.E R5, desc[UR4][R4.64] ;  /* 0x0000000404057981 */ /* 0x000f22000c1e1900 */
[----:B---3--:R-:W-:-:S04]  /*0100*/  IMAD.WIDE R6, R9, 0x4, R6 ;  /* 0x0000000409067825 */ /* 0x008fc800078e0206 */
[----:B----4-:R-:W-:-:S05]  /*0110*/  FADD R9, R2, R5 ;  /* 0x0000000502097221 */ /* 0x010fca0000000000 */
[----:B------:R-:W-:Y:S01]  /*0120*/  STG.E desc[UR4][R6.64], R9 ;  /* 0x0000000906007986 */ /* 0x000fe2000c101904 */
[----:B------:R-:W-:Y:S05]  /*0130*/  EXIT ;  /* 0x000000000000794d */ /* 0x000fea0003800000 */
.L_x_1:
        /* <DEDUP_REMOVED lines=12> */
.L_x_3:


//--------------------- .nv.shared.reserved.0     --------------------------
	.section	.nv.shared.reserved.0,"aw",@nobits
	.weak		__nv_reservedSMEM_offset_0_alias
	.size		__nv_reservedSMEM_offset_0_alias, 0, 64
	.other		__nv_reservedSMEM_offset_0_alias,@"STO_CUDA_RESERVED_SHARED STV_DEFAULT"
__nv_reservedSMEM_offset_0_alias:
	.zero		0
	.zero		64


//--------------------- .nv.constant0._Z16image2grayKernelPfS_ii --------------------------
	.section	.nv.constant0._Z16image2grayKernelPfS_ii,"a",@progbits
	.sectionflags	@""
	.align	4
.nv.constant0._Z16image2grayKernelPfS_ii:
	.zero		920


//--------------------- .nv.constant0._Z12vecAddKernelPfS_S_i --------------------------
	.section	.nv.constant0._Z12vecAddKernelPfS_S_i,"a",@progbits
	.sectionflags	@""
	.align	4
.nv.constant0._Z12vecAddKernelPfS_S_i:
	.zero		924


//--------------------- SYMBOLS --------------------------

	.type		.nv.reservedSmem.offset0,@object
	.size		.nv.reservedSmem.offset0,0x4
